//
// Generated by NVIDIA NVVM Compiler
//
// Compiler Build ID: CL-36424714
// Cuda compilation tools, release 13.0, V13.0.88
// Based on NVVM 20.0.0
//

.version 9.0
.target sm_100
.address_size 64

	// .globl	_Z3fooPi

.visible .entry _Z3fooPi(
	.param .u64 .ptr .align 1 _Z3fooPi_param_0
)
{
	.reg .b32 	%r<3>;
	.reg .b64 	%rd<5>;

	ld.param.u64 	%rd1, [_Z3fooPi_param_0];
	cvta.to.global.u64 	%rd2, %rd1;
	mov.u32 	%r1, %tid.x;
	mul.wide.u32 	%rd3, %r1, 4;
	add.s64 	%rd4, %rd2, %rd3;
	mov.b32 	%r2, 5;
	st.global.u32 	[%rd4], %r2;
	bar.sync 	0;
	ret;

}


// ===== COMPILED SASS (sm_100) =====

	.target	sm_100

	.elftype	@"ET_EXEC"


//--------------------- .note.nv.tkinfo           --------------------------
	.section	.note.nv.tkinfo,"",@"SHT_NOTE"
	.sectionflags	@"SHF_NOTE_NV_TKINFO"
	.tkinfo
        /*0018*/ 	.word	0x00000002
        /*0030*/ 	.string	""
        /*0030*/ 	.string	"ptxas"
        /*0030*/ 	.string	"Cuda compilation tools, release 13.0, V13.0.88"
        /*0030*/ 	.string	"Build cuda_13.0.r13.0/compiler.36424714_0"
        /*0030*/ 	.string	"-arch sm_100 -m 64 "



//--------------------- .note.nv.cuinfo           --------------------------
	.section	.note.nv.cuinfo,"",@"SHT_NOTE"
	.sectionflags	@"SHF_NOTE_NV_CUINFO"
        /*0018*/ 	.short	0x0002
        /*001a*/ 	.short	0x0064
        /*001c*/ 	.short	0x0082
	.zero		2


//--------------------- .nv.info                  --------------------------
	.section	.nv.info,"",@"SHT_CUDA_INFO"
	.align	4


	//----- nvinfo : EIATTR_REGCOUNT
	.align		4
        /*0000*/ 	.byte	0x04, 0x2f
        /*0002*/ 	.short	(.L_1 - .L_0)
	.align		4
.L_0:
        /*0004*/ 	.word	index@(_Z3fooPi)
        /*0008*/ 	.word	0x0000000a


	//----- nvinfo : EIATTR_FRAME_SIZE
	.align		4
.L_1:
        /*000c*/ 	.byte	0x04, 0x11
        /*000e*/ 	.short	(.L_3 - .L_2)
	.align		4
.L_2:
        /*0010*/ 	.word	index@(_Z3fooPi)
        /*0014*/ 	.word	0x00000000


	//----- nvinfo : EIATTR_MIN_STACK_SIZE
	.align		4
.L_3:
        /*0018*/ 	.byte	0x04, 0x12
        /*001a*/ 	.short	(.L_5 - .L_4)
	.align		4
.L_4:
        /*001c*/ 	.word	index@(_Z3fooPi)
        /*0020*/ 	.word	0x00000000
.L_5:


//--------------------- .nv.compat                --------------------------
	.section	.nv.compat,"",@"SHT_CUDA_COMPAT_INFO"
	.align	4
        /*0000*/ 	.byte	0x02, 0x09, 0x00, 0x00, 0x02, 0x02, 0x01, 0x00, 0x02, 0x05, 0x05, 0x00, 0x03, 0x07, 0x01, 0x01
        /*0010*/ 	.byte	0x02, 0x03, 0x00, 0x00, 0x02, 0x06, 0x01, 0x00, 0x04, 0x0b, 0x08, 0x00, 0x09, 0x00, 0x00, 0x00
        /*0020*/ 	.byte	0x00, 0x00, 0x00, 0x00


//--------------------- .nv.info._Z3fooPi         --------------------------
	.section	.nv.info._Z3fooPi,"",@"SHT_CUDA_INFO"
	.sectionflags	@""
	.align	4


	//----- nvinfo : EIATTR_CUDA_API_VERSION
	.align		4
        /*0000*/ 	.byte	0x04, 0x37
        /*0002*/ 	.short	(.L_7 - .L_6)
.L_6:
        /*0004*/ 	.word	0x00000082


	//----- nvinfo : EIATTR_KPARAM_INFO
	.align		4
.L_7:
        /*0008*/ 	.byte	0x04, 0x17
        /*000a*/ 	.short	(.L_9 - .L_8)
.L_8:
        /*000c*/ 	.word	0x00000000
        /*0010*/ 	.short	0x0000
        /*0012*/ 	.short	0x0000
        /*0014*/ 	.byte	0x00, 0xf5, 0x21, 0x00


	//----- nvinfo : EIATTR_SPARSE_MMA_MASK
	.align		4
.L_9:
        /*0018*/ 	.byte	0x03, 0x50
        /*001a*/ 	.short	0x0000


	//----- nvinfo : EIATTR_MAXREG_COUNT
	.align		4
        /*001c*/ 	.byte	0x03, 0x1b
        /*001e*/ 	.short	0x00ff


	//----- nvinfo : EIATTR_NUM_BARRIERS
	.align		4
        /*0020*/ 	.byte	0x02, 0x4c
        /*0022*/ 	.byte	0x01
	.zero		1


	//----- nvinfo : EIATTR_MERCURY_ISA_VERSION
	.align		4
        /*0024*/ 	.byte	0x03, 0x5f
        /*0026*/ 	.short	0x0101


	//----- nvinfo : EIATTR_VRC_CTA_INIT_COUNT
	.align		4
        /*0028*/ 	.byte	0x02, 0x4a
	.zero		1
	.zero		1


	//----- nvinfo : EIATTR_EXIT_INSTR_OFFSETS
	.align		4
        /*002c*/ 	.byte	0x04, 0x1c
        /*002e*/ 	.short	(.L_11 - .L_10)


	//   ....[0]....
.L_10:
        /*0030*/ 	.word	0x00000080


	//----- nvinfo : EIATTR_CBANK_PARAM_SIZE
	.align		4
.L_11:
        /*0034*/ 	.byte	0x03, 0x19
        /*0036*/ 	.short	0x0008


	//----- nvinfo : EIATTR_PARAM_CBANK
	.align		4
        /*0038*/ 	.byte	0x04, 0x0a
        /*003a*/ 	.short	(.L_13 - .L_12)
	.align		4
.L_12:
        /*003c*/ 	.word	index@(.nv.constant0._Z3fooPi)
        /*0040*/ 	.short	0x0380
        /*0042*/ 	.short	0x0008


	//----- nvinfo : EIATTR_SW_WAR
	.align		4
.L_13:
        /*0044*/ 	.byte	0x04, 0x36
        /*0046*/ 	.short	(.L_15 - .L_14)
.L_14:
        /*0048*/ 	.word	0x00000008
.L_15:


//--------------------- .nv.callgraph             --------------------------
	.section	.nv.callgraph,"",@"SHT_CUDA_CALLGRAPH"
	.align	4
	.sectionentsize	8
	.align		4
        /*0000*/ 	.word	0x00000000
	.align		4
        /*0004*/ 	.word	0xffffffff
	.align		4
        /*0008*/ 	.word	0x00000000
	.align		4
        /*000c*/ 	.word	0xfffffffe
	.align		4
        /*0010*/ 	.word	0x00000000
	.align		4
        /*0014*/ 	.word	0xfffffffd
	.align		4
        /*0018*/ 	.word	0x00000000
	.align		4
        /*001c*/ 	.word	0xfffffffc


//--------------------- .text._Z3fooPi            --------------------------
	.section	.text._Z3fooPi,"ax",@progbits
	.align	128
        .global         _Z3fooPi
        .type           _Z3fooPi,@function
        .size           _Z3fooPi,(.L_x_1 - _Z3fooPi)
        .other          _Z3fooPi,@"STO_CUDA_ENTRY STV_DEFAULT"
_Z3fooPi:
.text._Z3fooPi:
[----:B------:R-:W-:Y:S01]  /*0000*/  LDC R1, c[0x0][0x37c] ;  /* 0x0000df00ff017b82 */ /* 0x000fe20000000800 */
[----:B------:R-:W0:Y:S07]  /*0010*/  S2R R5, SR_TID.X ;  /* 0x0000000000057919 */ /* 0x000e2e0000002100 */
[----:B------:R-:W0:Y:S01]  /*0020*/  LDC.64 R2, c[0x0][0x380] ;  /* 0x0000e000ff027b82 */ /* 0x000e220000000a00 */
[----:B------:R-:W1:Y:S01]  /*0030*/  LDCU.64 UR4, c[0x0][0x358] ;  /* 0x00006b00ff0477ac */ /* 0x000e620008000a00 */
[----:B------:R-:W-:-:S02]  /*0040*/  HFMA2 R7, -RZ, RZ, 0, 2.98023223876953125e-07 ;  /* 0x00000005ff077431 */ /* 0x000fc400000001ff */
[----:B0-----:R-:W-:-:S05]  /*0050*/  IMAD.WIDE.U32 R2, R5, 0x4, R2 ;  /* 0x0000000405027825 */ /* 0x001fca00078e0002 */
[----:B-1----:R-:W-:Y:S01]  /*0060*/  STG.E desc[UR4][R2.64], R7 ;  /* 0x0000000702007986 */ /* 0x002fe2000c101904 */
[----:B------:R-:W-:Y:S06]  /*0070*/  BAR.SYNC.DEFER_BLOCKING 0x0 ;  /* 0x0000000000007b1d */ /* 0x000fec0000010000 */
[----:B------:R-:W-:Y:S05]  /*0080*/  EXIT ;  /* 0x000000000000794d */ /* 0x000fea0003800000 */
.L_x_0:
[----:B------:R-:W-:-:S00]  /*0090*/  BRA `(.L_x_0) ;  /* 0xfffffffc00fc7947 */ /* 0x000fc0000383ffff */
[----:B------:R-:W-:-:S00]  /*00a0*/  NOP ;  /* 0x0000000000007918 */ /* 0x000fc00000000000 */
        /* <DEDUP_REMOVED lines=13> */
.L_x_1:


//--------------------- .nv.shared.reserved.0     --------------------------
	.section	.nv.shared.reserved.0,"aw",@nobits
	.weak		__nv_reservedSMEM_offset_0_alias
	.size		__nv_reservedSMEM_offset_0_alias, 0, 64
	.other		__nv_reservedSMEM_offset_0_alias,@"STO_CUDA_RESERVED_SHARED STV_DEFAULT"
__nv_reservedSMEM_offset_0_alias:
	.zero		0
	.zero		64


//--------------------- .nv.constant0._Z3fooPi    --------------------------
	.section	.nv.constant0._Z3fooPi,"a",@progbits
	.sectionflags	@""
	.align	4
.nv.constant0._Z3fooPi:
	.zero		904


//--------------------- SYMBOLS --------------------------

	.type		.nv.reservedSmem.offset0,@object
	.size		.nv.reservedSmem.offset0,0x4
